//
// Generated by NVIDIA NVVM Compiler
//
// Compiler Build ID: CL-36424714
// Cuda compilation tools, release 13.0, V13.0.88
// Based on NVVM 20.0.0
//

.version 9.0
.target sm_100
.address_size 64

	// .globl	_Z31tiledMatrixMultiplicationDevicePKfS0_Pf
.extern .shared .align 16 .b8 shared[];

.visible .entry _Z31tiledMatrixMultiplicationDevicePKfS0_Pf(
	.param .u64 .ptr .align 1 _Z31tiledMatrixMultiplicationDevicePKfS0_Pf_param_0,
	.param .u64 .ptr .align 1 _Z31tiledMatrixMultiplicationDevicePKfS0_Pf_param_1,
	.param .u64 .ptr .align 1 _Z31tiledMatrixMultiplicationDevicePKfS0_Pf_param_2
)
{
	.reg .pred 	%p<9>;
	.reg .b32 	%r<41>;
	.reg .b32 	%f<60>;
	.reg .b64 	%rd<13>;

	ld.param.u64 	%rd4, [_Z31tiledMatrixMultiplicationDevicePKfS0_Pf_param_0];
	ld.param.u64 	%rd5, [_Z31tiledMatrixMultiplicationDevicePKfS0_Pf_param_1];
	ld.param.u64 	%rd3, [_Z31tiledMatrixMultiplicationDevicePKfS0_Pf_param_2];
	cvta.to.global.u64 	%rd1, %rd5;
	cvta.to.global.u64 	%rd2, %rd4;
	mov.u32 	%r22, %ctaid.y;
	mov.u32 	%r23, %ntid.y;
	mov.u32 	%r38, %tid.y;
	mad.lo.s32 	%r2, %r22, %r23, %r38;
	mov.u32 	%r24, %ctaid.x;
	mov.u32 	%r25, %ntid.x;
	mov.u32 	%r36, %tid.x;
	mad.lo.s32 	%r4, %r24, %r25, %r36;
	shl.b32 	%r26, %r38, 4;
	add.s32 	%r27, %r26, %r36;
	shl.b32 	%r28, %r27, 2;
	mov.u32 	%r29, shared;
	add.s32 	%r5, %r29, %r28;
	shl.b32 	%r6, %r2, 10;
	shl.b32 	%r30, %r38, 6;
	add.s32 	%r7, %r29, %r30;
	shl.b32 	%r31, %r36, 2;
	add.s32 	%r32, %r29, %r31;
	add.s32 	%r8, %r32, 1024;
	shl.b32 	%r33, %r38, 10;
	add.s32 	%r39, %r4, %r33;
	or.b32  	%r37, %r36, %r6;
	mov.f32 	%f57, 0f00000000;
	mov.b32 	%r40, 0;
$L__BB0_1:
	max.u32 	%r34, %r2, %r36;
	setp.gt.u32 	%p1, %r34, 1023;
	mov.f32 	%f58, 0f00000000;
	@%p1 bra 	$L__BB0_3;
	mul.wide.u32 	%rd6, %r37, 4;
	add.s64 	%rd7, %rd2, %rd6;
	ld.global.f32 	%f58, [%rd7];
$L__BB0_3:
	setp.gt.s32 	%p2, %r4, 1023;
	st.shared.f32 	[%r5], %f58;
	setp.gt.u32 	%p3, %r38, 1023;
	mov.f32 	%f59, 0f00000000;
	or.pred  	%p4, %p2, %p3;
	@%p4 bra 	$L__BB0_5;
	mul.wide.s32 	%rd8, %r39, 4;
	add.s64 	%rd9, %rd1, %rd8;
	ld.global.f32 	%f59, [%rd9];
$L__BB0_5:
	st.shared.f32 	[%r5+1024], %f59;
	bar.sync 	0;
	ld.shared.v4.f32 	{%f10, %f11, %f12, %f13}, [%r7];
	ld.shared.f32 	%f14, [%r8];
	fma.rn.f32 	%f15, %f10, %f14, %f57;
	ld.shared.f32 	%f16, [%r8+64];
	fma.rn.f32 	%f17, %f11, %f16, %f15;
	ld.shared.f32 	%f18, [%r8+128];
	fma.rn.f32 	%f19, %f12, %f18, %f17;
	ld.shared.f32 	%f20, [%r8+192];
	fma.rn.f32 	%f21, %f13, %f20, %f19;
	ld.shared.v4.f32 	{%f22, %f23, %f24, %f25}, [%r7+16];
	ld.shared.f32 	%f26, [%r8+256];
	fma.rn.f32 	%f27, %f22, %f26, %f21;
	ld.shared.f32 	%f28, [%r8+320];
	fma.rn.f32 	%f29, %f23, %f28, %f27;
	ld.shared.f32 	%f30, [%r8+384];
	fma.rn.f32 	%f31, %f24, %f30, %f29;
	ld.shared.f32 	%f32, [%r8+448];
	fma.rn.f32 	%f33, %f25, %f32, %f31;
	ld.shared.v4.f32 	{%f34, %f35, %f36, %f37}, [%r7+32];
	ld.shared.f32 	%f38, [%r8+512];
	fma.rn.f32 	%f39, %f34, %f38, %f33;
	ld.shared.f32 	%f40, [%r8+576];
	fma.rn.f32 	%f41, %f35, %f40, %f39;
	ld.shared.f32 	%f42, [%r8+640];
	fma.rn.f32 	%f43, %f36, %f42, %f41;
	ld.shared.f32 	%f44, [%r8+704];
	fma.rn.f32 	%f45, %f37, %f44, %f43;
	ld.shared.v4.f32 	{%f46, %f47, %f48, %f49}, [%r7+48];
	ld.shared.f32 	%f50, [%r8+768];
	fma.rn.f32 	%f51, %f46, %f50, %f45;
	ld.shared.f32 	%f52, [%r8+832];
	fma.rn.f32 	%f53, %f47, %f52, %f51;
	ld.shared.f32 	%f54, [%r8+896];
	fma.rn.f32 	%f55, %f48, %f54, %f53;
	ld.shared.f32 	%f56, [%r8+960];
	fma.rn.f32 	%f57, %f49, %f56, %f55;
	bar.sync 	0;
	add.s32 	%r16, %r40, 16;
	add.s32 	%r39, %r39, 16384;
	add.s32 	%r38, %r38, 16;
	add.s32 	%r37, %r37, 16;
	add.s32 	%r36, %r36, 16;
	setp.lt.u32 	%p5, %r40, 1008;
	mov.u32 	%r40, %r16;
	@%p5 bra 	$L__BB0_1;
	setp.gt.s32 	%p6, %r4, 1023;
	setp.gt.u32 	%p7, %r2, 1023;
	or.pred  	%p8, %p7, %p6;
	@%p8 bra 	$L__BB0_8;
	add.s32 	%r35, %r6, %r4;
	cvta.to.global.u64 	%rd10, %rd3;
	mul.wide.s32 	%rd11, %r35, 4;
	add.s64 	%rd12, %rd10, %rd11;
	st.global.f32 	[%rd12], %f57;
$L__BB0_8:
	ret;

}


// ===== COMPILED SASS (sm_100) =====

	.target	sm_100

	.elftype	@"ET_EXEC"


//--------------------- .note.nv.tkinfo           --------------------------
	.section	.note.nv.tkinfo,"",@"SHT_NOTE"
	.sectionflags	@"SHF_NOTE_NV_TKINFO"
	.tkinfo
        /*0018*/ 	.word	0x00000002
        /*0030*/ 	.string	""
        /*0030*/ 	.string	"ptxas"
        /*0030*/ 	.string	"Cuda compilation tools, release 13.0, V13.0.88"
        /*0030*/ 	.string	"Build cuda_13.0.r13.0/compiler.36424714_0"
        /*0030*/ 	.string	"-arch sm_100 -m 64 "



//--------------------- .note.nv.cuinfo           --------------------------
	.section	.note.nv.cuinfo,"",@"SHT_NOTE"
	.sectionflags	@"SHF_NOTE_NV_CUINFO"
        /*0018*/ 	.short	0x0002
        /*001a*/ 	.short	0x0064
        /*001c*/ 	.short	0x0082
	.zero		2


//--------------------- .nv.info                  --------------------------
	.section	.nv.info,"",@"SHT_CUDA_INFO"
	.align	4


	//----- nvinfo : EIATTR_REGCOUNT
	.align		4
        /*0000*/ 	.byte	0x04, 0x2f
        /*0002*/ 	.short	(.L_1 - .L_0)
	.align		4
.L_0:
        /*0004*/ 	.word	index@(_Z31tiledMatrixMultiplicationDevicePKfS0_Pf)
        /*0008*/ 	.word	0x00000020


	//----- nvinfo : EIATTR_FRAME_SIZE
	.align		4
.L_1:
        /*000c*/ 	.byte	0x04, 0x11
        /*000e*/ 	.short	(.L_3 - .L_2)
	.align		4
.L_2:
        /*0010*/ 	.word	index@(_Z31tiledMatrixMultiplicationDevicePKfS0_Pf)
        /*0014*/ 	.word	0x00000000


	//----- nvinfo : EIATTR_MIN_STACK_SIZE
	.align		4
.L_3:
        /*0018*/ 	.byte	0x04, 0x12
        /*001a*/ 	.short	(.L_5 - .L_4)
	.align		4
.L_4:
        /*001c*/ 	.word	index@(_Z31tiledMatrixMultiplicationDevicePKfS0_Pf)
        /*0020*/ 	.word	0x00000000
.L_5:


//--------------------- .nv.compat                --------------------------
	.section	.nv.compat,"",@"SHT_CUDA_COMPAT_INFO"
	.align	4
        /*0000*/ 	.byte	0x02, 0x09, 0x00, 0x00, 0x02, 0x02, 0x01, 0x00, 0x02, 0x05, 0x05, 0x00, 0x03, 0x07, 0x01, 0x01
        /*0010*/ 	.byte	0x02, 0x03, 0x00, 0x00, 0x02, 0x06, 0x01, 0x00, 0x04, 0x0b, 0x08, 0x00, 0x09, 0x00, 0x00, 0x00
        /*0020*/ 	.byte	0x00, 0x00, 0x00, 0x00


//--------------------- .nv.info._Z31tiledMatrixMultiplicationDevicePKfS0_Pf --------------------------
	.section	.nv.info._Z31tiledMatrixMultiplicationDevicePKfS0_Pf,"",@"SHT_CUDA_INFO"
	.sectionflags	@""
	.align	4


	//----- nvinfo : EIATTR_CUDA_API_VERSION
	.align		4
        /*0000*/ 	.byte	0x04, 0x37
        /*0002*/ 	.short	(.L_7 - .L_6)
.L_6:
        /*0004*/ 	.word	0x00000082


	//----- nvinfo : EIATTR_KPARAM_INFO
	.align		4
.L_7:
        /*0008*/ 	.byte	0x04, 0x17
        /*000a*/ 	.short	(.L_9 - .L_8)
.L_8:
        /*000c*/ 	.word	0x00000000
        /*0010*/ 	.short	0x0002
        /*0012*/ 	.short	0x0010
        /*0014*/ 	.byte	0x00, 0xf5, 0x21, 0x00


	//----- nvinfo : EIATTR_KPARAM_INFO
	.align		4
.L_9:
        /*0018*/ 	.byte	0x04, 0x17
        /*001a*/ 	.short	(.L_11 - .L_10)
.L_10:
        /*001c*/ 	.word	0x00000000
        /*0020*/ 	.short	0x0001
        /*0022*/ 	.short	0x0008
        /*0024*/ 	.byte	0x00, 0xf5, 0x21, 0x00


	//----- nvinfo : EIATTR_KPARAM_INFO
	.align		4
.L_11:
        /*0028*/ 	.byte	0x04, 0x17
        /*002a*/ 	.short	(.L_13 - .L_12)
.L_12:
        /*002c*/ 	.word	0x00000000
        /*0030*/ 	.short	0x0000
        /*0032*/ 	.short	0x0000
        /*0034*/ 	.byte	0x00, 0xf5, 0x21, 0x00


	//----- nvinfo : EIATTR_SPARSE_MMA_MASK
	.align		4
.L_13:
        /*0038*/ 	.byte	0x03, 0x50
        /*003a*/ 	.short	0x0000


	//----- nvinfo : EIATTR_MAXREG_COUNT
	.align		4
        /*003c*/ 	.byte	0x03, 0x1b
        /*003e*/ 	.short	0x00ff


	//----- nvinfo : EIATTR_NUM_BARRIERS
	.align		4
        /*0040*/ 	.byte	0x02, 0x4c
        /*0042*/ 	.byte	0x01
	.zero		1


	//----- nvinfo : EIATTR_MERCURY_ISA_VERSION
	.align		4
        /*0044*/ 	.byte	0x03, 0x5f
        /*0046*/ 	.short	0x0101


	//----- nvinfo : EIATTR_VRC_CTA_INIT_COUNT
	.align		4
        /*0048*/ 	.byte	0x02, 0x4a
	.zero		1
	.zero		1


	//----- nvinfo : EIATTR_EXIT_INSTR_OFFSETS
	.align		4
        /*004c*/ 	.byte	0x04, 0x1c
        /*004e*/ 	.short	(.L_15 - .L_14)


	//   ....[0]....
.L_14:
        /*0050*/ 	.word	0x00000540


	//   ....[1]....
        /*0054*/ 	.word	0x00000590


	//----- nvinfo : EIATTR_CBANK_PARAM_SIZE
	.align		4
.L_15:
        /*0058*/ 	.byte	0x03, 0x19
        /*005a*/ 	.short	0x0018


	//----- nvinfo : EIATTR_PARAM_CBANK
	.align		4
        /*005c*/ 	.byte	0x04, 0x0a
        /*005e*/ 	.short	(.L_17 - .L_16)
	.align		4
.L_16:
        /*0060*/ 	.word	index@(.nv.constant0._Z31tiledMatrixMultiplicationDevicePKfS0_Pf)
        /*0064*/ 	.short	0x0380
        /*0066*/ 	.short	0x0018


	//----- nvinfo : EIATTR_SW_WAR
	.align		4
.L_17:
        /*0068*/ 	.byte	0x04, 0x36
        /*006a*/ 	.short	(.L_19 - .L_18)
.L_18:
        /*006c*/ 	.word	0x00000008
.L_19:


//--------------------- .nv.callgraph             --------------------------
	.section	.nv.callgraph,"",@"SHT_CUDA_CALLGRAPH"
	.align	4
	.sectionentsize	8
	.align		4
        /*0000*/ 	.word	0x00000000
	.align		4
        /*0004*/ 	.word	0xffffffff
	.align		4
        /*0008*/ 	.word	0x00000000
	.align		4
        /*000c*/ 	.word	0xfffffffe
	.align		4
        /*0010*/ 	.word	0x00000000
	.align		4
        /*0014*/ 	.word	0xfffffffd
	.align		4
        /*0018*/ 	.word	0x00000000
	.align		4
        /*001c*/ 	.word	0xfffffffc


//--------------------- .text._Z31tiledMatrixMultiplicationDevicePKfS0_Pf --------------------------
	.section	.text._Z31tiledMatrixMultiplicationDevicePKfS0_Pf,"ax",@progbits
	.align	128
        .global         _Z31tiledMatrixMultiplicationDevicePKfS0_Pf
        .type           _Z31tiledMatrixMultiplicationDevicePKfS0_Pf,@function
        .size           _Z31tiledMatrixMultiplicationDevicePKfS0_Pf,(.L_x_2 - _Z31tiledMatrixMultiplicationDevicePKfS0_Pf)
        .other          _Z31tiledMatrixMultiplicationDevicePKfS0_Pf,@"STO_CUDA_ENTRY STV_DEFAULT"
_Z31tiledMatrixMultiplicationDevicePKfS0_Pf:
.text._Z31tiledMatrixMultiplicationDevicePKfS0_Pf:
[----:B------:R-:W-:Y:S01]  /*0000*/  LDC R1, c[0x0][0x37c] ;  /* 0x0000df00ff017b82 */ /* 0x000fe20000000800 */
[----:B------:R-:W0:Y:S07]  /*0010*/  S2R R17, SR_TID.Y ;  /* 0x0000000000117919 */ /* 0x000e2e0000002200 */
[----:B------:R-:W0:Y:S01]  /*0020*/  S2UR UR8, SR_CTAID.Y ;  /* 0x00000000000879c3 */ /* 0x000e220000002600 */
[----:B------:R-:W-:Y:S01]  /*0030*/  UMOV UR4, 0x400 ;  /* 0x0000040000047882 */ /* 0x000fe20000000000 */
[----:B------:R-:W-:Y:S01]  /*0040*/  HFMA2 R5, -RZ, RZ, 0, 0 ;  /* 0x00000000ff057431 */ /* 0x000fe200000001ff */
[----:B------:R-:W1:Y:S01]  /*0050*/  S2R R0, SR_TID.X ;  /* 0x0000000000007919 */ /* 0x000e620000002100 */
[----:B------:R-:W2:Y:S04]  /*0060*/  LDCU.64 UR6, c[0x0][0x358] ;  /* 0x00006b00ff0677ac */ /* 0x000ea80008000a00 */
[----:B------:R-:W0:Y:S08]  /*0070*/  LDC R2, c[0x0][0x364] ;  /* 0x0000d900ff027b82 */ /* 0x000e300000000800 */
[----:B------:R-:W3:Y:S08]  /*0080*/  S2UR UR9, SR_CTAID.X ;  /* 0x00000000000979c3 */ /* 0x000ef00000002500 */
[----:B------:R-:W3:Y:S08]  /*0090*/  LDC R7, c[0x0][0x360] ;  /* 0x0000d800ff077b82 */ /* 0x000ef00000000800 */
[----:B------:R-:W4:Y:S01]  /*00a0*/  S2UR UR5, SR_CgaCtaId ;  /* 0x00000000000579c3 */ /* 0x000f220000008800 */
[----:B0-----:R-:W-:Y:S01]  /*00b0*/  IMAD R3, R2, UR8, R17 ;  /* 0x0000000802037c24 */ /* 0x001fe2000f8e0211 */
[----:B-1----:R-:W-:-:S04]  /*00c0*/  LEA R18, R17, R0, 0x4 ;  /* 0x0000000011127211 */ /* 0x002fc800078e20ff */
[----:B------:R-:W-:-:S04]  /*00d0*/  SHF.L.U32 R19, R3, 0xa, RZ ;  /* 0x0000000a03137819 */ /* 0x000fc800000006ff */
[----:B------:R-:W-:Y:S01]  /*00e0*/  LOP3.LUT R2, R0, R19, RZ, 0xfc, !PT ;  /* 0x0000001300027212 */ /* 0x000fe200078efcff */
[----:B---3--:R-:W-:-:S05]  /*00f0*/  IMAD R16, R7, UR9, R0 ;  /* 0x0000000907107c24 */ /* 0x008fca000f8e0200 */
[----:B------:R-:W-:Y:S01]  /*0100*/  LEA R22, R17, R16, 0xa ;  /* 0x0000001011167211 */ /* 0x000fe200078e50ff */
[----:B----4-:R-:W-:-:S06]  /*0110*/  ULEA UR4, UR5, UR4, 0x18 ;  /* 0x0000000405047291 */ /* 0x010fcc000f8ec0ff */
[----:B------:R-:W-:Y:S02]  /*0120*/  LEA R18, R18, UR4, 0x2 ;  /* 0x0000000412127c11 */ /* 0x000fe4000f8e10ff */
[----:B------:R-:W-:Y:S02]  /*0130*/  LEA R20, R17, UR4, 0x6 ;  /* 0x0000000411147c11 */ /* 0x000fe4000f8e30ff */
[----:B------:R-:W-:Y:S01]  /*0140*/  LEA R21, R0, UR4, 0x2 ;  /* 0x0000000400157c11 */ /* 0x000fe2000f8e10ff */
[----:B--2---:R-:W-:-:S06]  /*0150*/  UMOV UR4, URZ ;  /* 0x000000ff00047c82 */ /* 0x004fcc0008000000 */
.L_x_0:
[----:B------:R-:W-:Y:S02]  /*0160*/  VIMNMX.U32 R4, PT, PT, R3, R0, !PT ;  /* 0x0000000003047248 */ /* 0x000fe40007fe0000 */
[----:B------:R-:W-:Y:S02]  /*0170*/  ISETP.GT.U32.AND P0, PT, R17, 0x3ff, PT ;  /* 0x000003ff1100780c */ /* 0x000fe40003f04070 */
[----:B------:R-:W-:Y:S02]  /*0180*/  ISETP.GT.U32.AND P1, PT, R4, 0x3ff, PT ;  /* 0x000003ff0400780c */ /* 0x000fe40003f24070 */
[----:B------:R-:W-:Y:S02]  /*0190*/  ISETP.GT.OR P0, PT, R16, 0x3ff, P0 ;  /* 0x000003ff1000780c */ /* 0x000fe40000704670 */
[----:B------:R-:W-:Y:S02]  /*01a0*/  MOV R23, RZ ;  /* 0x000000ff00177202 */ /* 0x000fe40000000f00 */
[----:B------:R-:W-:-:S07]  /*01b0*/  MOV R25, RZ ;  /* 0x000000ff00197202 */ /* 0x000fce0000000f00 */
[----:B------:R-:W0:Y:S08]  /*01c0*/  @!P1 LDC.64 R12, c[0x0][0x380] ;  /* 0x0000e000ff0c9b82 */ /* 0x000e300000000a00 */
[----:B------:R-:W1:Y:S01]  /*01d0*/  @!P0 LDC.64 R6, c[0x0][0x388] ;  /* 0x0000e200ff068b82 */ /* 0x000e620000000a00 */
[----:B0-----:R-:W-:-:S05]  /*01e0*/  @!P1 IMAD.WIDE.U32 R12, R2, 0x4, R12 ;  /* 0x00000004020c9825 */ /* 0x001fca00078e000c */
[----:B------:R-:W2:Y:S01]  /*01f0*/  @!P1 LDG.E R23, desc[UR6][R12.64] ;  /* 0x000000060c179981 */ /* 0x000ea2000c1e1900 */
[----:B-1----:R-:W-:-:S05]  /*0200*/  @!P0 IMAD.WIDE R6, R22, 0x4, R6 ;  /* 0x0000000416068825 */ /* 0x002fca00078e0206 */
[----:B------:R-:W3:Y:S01]  /*0210*/  @!P0 LDG.E R25, desc[UR6][R6.64] ;  /* 0x0000000606198981 */ /* 0x000ee2000c1e1900 */
[----:B------:R-:W-:Y:S02]  /*0220*/  UISETP.GE.U32.AND UP0, UPT, UR4, 0x3f0, UPT ;  /* 0x000003f00400788c */ /* 0x000fe4000bf06070 */
[----:B------:R-:W-:Y:S01]  /*0230*/  UIADD3 UR5, UPT, UPT, UR4, 0x10, URZ ;  /* 0x0000001004057890 */ /* 0x000fe2000fffe0ff */
[----:B------:R-:W-:Y:S02]  /*0240*/  IADD3 R17, PT, PT, R17, 0x10, RZ ;  /* 0x0000001011117810 */ /* 0x000fe40007ffe0ff */
[----:B------:R-:W-:Y:S02]  /*0250*/  IADD3 R0, PT, PT, R0, 0x10, RZ ;  /* 0x0000001000007810 */ /* 0x000fe40007ffe0ff */
[----:B------:R-:W-:Y:S02]  /*0260*/  IADD3 R2, PT, PT, R2, 0x10, RZ ;  /* 0x0000001002027810 */ /* 0x000fe40007ffe0ff */
[----:B------:R-:W-:Y:S01]  /*0270*/  IADD3 R22, PT, PT, R22, 0x4000, RZ ;  /* 0x0000400016167810 */ /* 0x000fe20007ffe0ff */
[----:B------:R-:W-:Y:S01]  /*0280*/  UMOV UR4, UR5 ;  /* 0x0000000500047c82 */ /* 0x000fe20008000000 */
[----:B--2---:R-:W-:Y:S04]  /*0290*/  STS [R18], R23 ;  /* 0x0000001712007388 */ /* 0x004fe80000000800 */
[----:B---3--:R-:W-:Y:S01]  /*02a0*/  STS [R18+0x400], R25 ;  /* 0x0004001912007388 */ /* 0x008fe20000000800 */
[----:B------:R-:W-:Y:S06]  /*02b0*/  BAR.SYNC.DEFER_BLOCKING 0x0 ;  /* 0x0000000000007b1d */ /* 0x000fec0000010000 */
[----:B------:R-:W-:Y:S04]  /*02c0*/  LDS R4, [R21+0x400] ;  /* 0x0004000015047984 */ /* 0x000fe80000000800 */
[----:B------:R-:W0:Y:S04]  /*02d0*/  LDS.128 R8, [R20] ;  /* 0x0000000014087984 */ /* 0x000e280000000c00 */
[----:B------:R-:W1:Y:S04]  /*02e0*/  LDS R28, [R21+0x440] ;  /* 0x00044000151c7984 */ /* 0x000e680000000800 */
[----:B------:R-:W2:Y:S04]  /*02f0*/  LDS R29, [R21+0x480] ;  /* 0x00048000151d7984 */ /* 0x000ea80000000800 */
[----:B------:R-:W3:Y:S04]  /*0300*/  LDS R26, [R21+0x4c0] ;  /* 0x0004c000151a7984 */ /* 0x000ee80000000800 */
[----:B------:R-:W-:Y:S04]  /*0310*/  LDS R27, [R21+0x500] ;  /* 0x00050000151b7984 */ /* 0x000fe80000000800 */
[----:B------:R-:W4:Y:S04]  /*0320*/  LDS.128 R12, [R20+0x10] ;  /* 0x00001000140c7984 */ /* 0x000f280000000c00 */
[----:B------:R-:W5:Y:S04]  /*0330*/  LDS R24, [R21+0x540] ;  /* 0x0005400015187984 */ /* 0x000f680000000800 */
[----:B------:R-:W5:Y:S04]  /*0340*/  LDS R23, [R21+0x580] ;  /* 0x0005800015177984 */ /* 0x000f680000000800 */
[----:B------:R-:W-:Y:S01]  /*0350*/  LDS R25, [R21+0x600] ;  /* 0x0006000015197984 */ /* 0x000fe20000000800 */
[----:B0-----:R-:W-:-:S03]  /*0360*/  FFMA R4, R8, R4, R5 ;  /* 0x0000000408047223 */ /* 0x001fc60000000005 */
[----:B------:R-:W0:Y:S01]  /*0370*/  LDS R8, [R21+0x5c0] ;  /* 0x0005c00015087984 */ /* 0x000e220000000800 */
[----:B-1----:R-:W-:-:S03]  /*0380*/  FFMA R9, R9, R28, R4 ;  /* 0x0000001c09097223 */ /* 0x002fc60000000004 */
[----:B------:R-:W1:Y:S01]  /*0390*/  LDS.128 R4, [R20+0x20] ;  /* 0x0000200014047984 */ /* 0x000e620000000c00 */
[----:B--2---:R-:W-:-:S04]  /*03a0*/  FFMA R10, R10, R29, R9 ;  /* 0x0000001d0a0a7223 */ /* 0x004fc80000000009 */
[----:B---3--:R-:W-:-:S04]  /*03b0*/  FFMA R11, R11, R26, R10 ;  /* 0x0000001a0b0b7223 */ /* 0x008fc8000000000a */
[----:B----4-:R-:W-:Y:S02]  /*03c0*/  FFMA R10, R12, R27, R11 ;  /* 0x0000001b0c0a7223 */ /* 0x010fe4000000000b */
[----:B------:R-:W2:Y:S02]  /*03d0*/  LDS R12, [R21+0x640] ;  /* 0x00064000150c7984 */ /* 0x000ea40000000800 */
[----:B-----5:R-:W-:Y:S02]  /*03e0*/  FFMA R9, R13, R24, R10 ;  /* 0x000000180d097223 */ /* 0x020fe4000000000a */
[----:B------:R-:W3:Y:S02]  /*03f0*/  LDS R13, [R21+0x680] ;  /* 0x00068000150d7984 */ /* 0x000ee40000000800 */
[----:B------:R-:W-:Y:S02]  /*0400*/  FFMA R10, R14, R23, R9 ;  /* 0x000000170e0a7223 */ /* 0x000fe40000000009 */
[----:B------:R-:W4:Y:S04]  /*0410*/  LDS R14, [R21+0x6c0] ;  /* 0x0006c000150e7984 */ /* 0x000f280000000800 */
[----:B------:R-:W-:Y:S04]  /*0420*/  LDS R23, [R21+0x700] ;  /* 0x0007000015177984 */ /* 0x000fe80000000800 */
[----:B------:R-:W-:Y:S01]  /*0430*/  LDS R24, [R21+0x740] ;  /* 0x0007400015187984 */ /* 0x000fe20000000800 */
[----:B0-----:R-:W-:-:S03]  /*0440*/  FFMA R27, R15, R8, R10 ;  /* 0x000000080f1b7223 */ /* 0x001fc6000000000a */
[----:B------:R-:W0:Y:S04]  /*0450*/  LDS.128 R8, [R20+0x30] ;  /* 0x0000300014087984 */ /* 0x000e280000000c00 */
[----:B------:R-:W5:Y:S01]  /*0460*/  LDS R15, [R21+0x780] ;  /* 0x00078000150f7984 */ /* 0x000f620000000800 */
[----:B-1----:R-:W-:-:S03]  /*0470*/  FFMA R26, R4, R25, R27 ;  /* 0x00000019041a7223 */ /* 0x002fc6000000001b */
[----:B------:R-:W1:Y:S01]  /*0480*/  LDS R4, [R21+0x7c0] ;  /* 0x0007c00015047984 */ /* 0x000e620000000800 */
[----:B--2---:R-:W-:-:S04]  /*0490*/  FFMA R5, R5, R12, R26 ;  /* 0x0000000c05057223 */ /* 0x004fc8000000001a */
[----:B---3--:R-:W-:-:S04]  /*04a0*/  FFMA R6, R6, R13, R5 ;  /* 0x0000000d06067223 */ /* 0x008fc80000000005 */
[----:B----4-:R-:W-:-:S04]  /*04b0*/  FFMA R7, R7, R14, R6 ;  /* 0x0000000e07077223 */ /* 0x010fc80000000006 */
[----:B0-----:R-:W-:-:S04]  /*04c0*/  FFMA R8, R8, R23, R7 ;  /* 0x0000001708087223 */ /* 0x001fc80000000007 */
[----:B------:R-:W-:-:S04]  /*04d0*/  FFMA R9, R9, R24, R8 ;  /* 0x0000001809097223 */ /* 0x000fc80000000008 */
[----:B-----5:R-:W-:-:S04]  /*04e0*/  FFMA R10, R10, R15, R9 ;  /* 0x0000000f0a0a7223 */ /* 0x020fc80000000009 */
[----:B-1----:R-:W-:Y:S01]  /*04f0*/  FFMA R5, R11, R4, R10 ;  /* 0x000000040b057223 */ /* 0x002fe2000000000a */
[----:B------:R-:W-:Y:S06]  /*0500*/  BAR.SYNC.DEFER_BLOCKING 0x0 ;  /* 0x0000000000007b1d */ /* 0x000fec0000010000 */
[----:B------:R-:W-:Y:S05]  /*0510*/  BRA.U !UP0, `(.L_x_0) ;  /* 0xfffffffd08107547 */ /* 0x000fea000b83ffff */
[----:B------:R-:W-:-:S04]  /*0520*/  ISETP.GT.AND P0, PT, R16, 0x3ff, PT ;  /* 0x000003ff1000780c */ /* 0x000fc80003f04270 */
[----:B------:R-:W-:-:S13]  /*0530*/  ISETP.GT.U32.OR P0, PT, R3, 0x3ff, P0 ;  /* 0x000003ff0300780c */ /* 0x000fda0000704470 */
[----:B------:R-:W-:Y:S05]  /*0540*/  @P0 EXIT ;  /* 0x000000000000094d */ /* 0x000fea0003800000 */
[----:B------:R-:W0:Y:S01]  /*0550*/  LDC.64 R2, c[0x0][0x390] ;  /* 0x0000e400ff027b82 */ /* 0x000e220000000a00 */
[----:B------:R-:W-:-:S05]  /*0560*/  IADD3 R19, PT, PT, R16, R19, RZ ;  /* 0x0000001310137210 */ /* 0x000fca0007ffe0ff */
[----:B0-----:R-:W-:-:S05]  /*0570*/  IMAD.WIDE R2, R19, 0x4, R2 ;  /* 0x0000000413027825 */ /* 0x001fca00078e0202 */
[----:B------:R-:W-:Y:S01]  /*0580*/  STG.E desc[UR6][R2.64], R5 ;  /* 0x0000000502007986 */ /* 0x000fe2000c101906 */
[----:B------:R-:W-:Y:S05]  /*0590*/  EXIT ;  /* 0x000000000000794d */ /* 0x000fea0003800000 */
.L_x_1:
[----:B------:R-:W-:-:S00]  /*05a0*/  BRA `(.L_x_1) ;  /* 0xfffffffc00fc7947 */ /* 0x000fc0000383ffff */
[----:B------:R-:W-:-:S00]  /*05b0*/  NOP ;  /* 0x0000000000007918 */ /* 0x000fc00000000000 */
        /* <DEDUP_REMOVED lines=12> */
.L_x_2:


//--------------------- .nv.shared._Z31tiledMatrixMultiplicationDevicePKfS0_Pf --------------------------
	.section	.nv.shared._Z31tiledMatrixMultiplicationDevicePKfS0_Pf,"aw",@nobits
	.sectionflags	@""
	.align	16
	.zero		1024


//--------------------- .nv.shared.reserved.0     --------------------------
	.section	.nv.shared.reserved.0,"aw",@nobits
	.weak		__nv_reservedSMEM_offset_0_alias
	.size		__nv_reservedSMEM_offset_0_alias, 0, 64
	.other		__nv_reservedSMEM_offset_0_alias,@"STO_CUDA_RESERVED_SHARED STV_DEFAULT"
__nv_reservedSMEM_offset_0_alias:
	.zero		0
	.zero		64


//--------------------- .nv.constant0._Z31tiledMatrixMultiplicationDevicePKfS0_Pf --------------------------
	.section	.nv.constant0._Z31tiledMatrixMultiplicationDevicePKfS0_Pf,"a",@progbits
	.sectionflags	@""
	.align	4
.nv.constant0._Z31tiledMatrixMultiplicationDevicePKfS0_Pf:
	.zero		920


//--------------------- SYMBOLS --------------------------

	.type		.nv.reservedSmem.offset0,@object
	.size		.nv.reservedSmem.offset0,0x4
	.type		.nv.reservedSmem.cap,@object
	.size		.nv.reservedSmem.cap,0x4
